	.headerflags	@"EF_CUDA_TEXMODE_UNIFIED EF_CUDA_64BIT_ADDRESS EF_CUDA_ACCELERATORS EF_CUDA_SM90 EF_CUDA_VIRTUAL_SM(EF_CUDA_SM90)"
	.elftype	@"ET_EXEC"


//--------------------- .nv.info                  --------------------------
	.section	.nv.info,"",@"SHT_CUDA_INFO"
	.align	4


	//----- nvinfo : EIATTR_REGCOUNT
	.align		4
        /*0000*/ 	.byte	0x04, 0x2f
        /*0002*/ 	.short	(.L_1 - .L_0)
	.align		4
.L_0:
        /*0004*/ 	.word	index@(triton_poi_fused_convolution_leaky_relu_15)
        /*0008*/ 	.word	0x0000000c


	//----- nvinfo : EIATTR_MIN_STACK_SIZE
	.align		4
.L_1:
        /*000c*/ 	.byte	0x04, 0x12
        /*000e*/ 	.short	(.L_3 - .L_2)
	.align		4
.L_2:
        /*0010*/ 	.word	index@(triton_poi_fused_convolution_leaky_relu_15)
        /*0014*/ 	.word	0x00000000


	//----- nvinfo : EIATTR_FRAME_SIZE
	.align		4
.L_3:
        /*0018*/ 	.byte	0x04, 0x11
        /*001a*/ 	.short	(.L_5 - .L_4)
	.align		4
.L_4:
        /*001c*/ 	.word	index@(triton_poi_fused_convolution_leaky_relu_15)
        /*0020*/ 	.word	0x00000000


	//----- nvinfo : EIATTR_MIN_STACK_SIZE
	.align		4
.L_5:
        /*0024*/ 	.byte	0x04, 0x12
        /*0026*/ 	.short	(.L_7 - .L_6)
	.align		4
.L_6:
        /*0028*/ 	.word	index@(triton_poi_fused_convolution_leaky_relu_15)
        /*002c*/ 	.word	0x00000000
.L_7:


//--------------------- .nv.info.triton_poi_fused_convolution_leaky_relu_15 --------------------------
	.section	.nv.info.triton_poi_fused_convolution_leaky_relu_15,"",@"SHT_CUDA_INFO"
	.sectionflags	@""
	.align	4


	//----- nvinfo : EIATTR_CUDA_API_VERSION
	.align		4
        /*0000*/ 	.byte	0x04, 0x37
        /*0002*/ 	.short	(.L_9 - .L_8)
.L_8:
        /*0004*/ 	.word	0x0000007c


	//----- nvinfo : EIATTR_KPARAM_INFO
	.align		4
.L_9:
        /*0008*/ 	.byte	0x04, 0x17
        /*000a*/ 	.short	(.L_11 - .L_10)
.L_10:
        /*000c*/ 	.word	0x00000000
        /*0010*/ 	.short	0x0002
        /*0012*/ 	.short	0x0010
        /*0014*/ 	.byte	0x00, 0xf0, 0x11, 0x00


	//----- nvinfo : EIATTR_KPARAM_INFO
	.align		4
.L_11:
        /*0018*/ 	.byte	0x04, 0x17
        /*001a*/ 	.short	(.L_13 - .L_12)
.L_12:
        /*001c*/ 	.word	0x00000000
        /*0020*/ 	.short	0x0001
        /*0022*/ 	.short	0x0008
        /*0024*/ 	.byte	0x00, 0xf4, 0x21, 0x00


	//----- nvinfo : EIATTR_KPARAM_INFO
	.align		4
.L_13:
        /*0028*/ 	.byte	0x04, 0x17
        /*002a*/ 	.short	(.L_15 - .L_14)
.L_14:
        /*002c*/ 	.word	0x00000000
        /*0030*/ 	.short	0x0000
        /*0032*/ 	.short	0x0000
        /*0034*/ 	.byte	0x00, 0xf4, 0x21, 0x00


	//----- nvinfo : EIATTR_SPARSE_MMA_MASK
	.align		4
.L_15:
        /*0038*/ 	.byte	0x03, 0x50
        /*003a*/ 	.short	0x0000


	//----- nvinfo : EIATTR_MAXREG_COUNT
	.align		4
        /*003c*/ 	.byte	0x03, 0x1b
        /*003e*/ 	.short	0x00ff


	//----- nvinfo : EIATTR_EXIT_INSTR_OFFSETS
	.align		4
        /*0040*/ 	.byte	0x04, 0x1c
        /*0042*/ 	.short	(.L_17 - .L_16)


	//   ....[0]....
.L_16:
        /*0044*/ 	.word	0x00000170


	//   ....[1]....
        /*0048*/ 	.word	0x00000190


	//----- nvinfo : EIATTR_REQNTID
	.align		4
.L_17:
        /*004c*/ 	.byte	0x04, 0x10
        /*004e*/ 	.short	(.L_19 - .L_18)
.L_18:
        /*0050*/ 	.word	0x00000080
        /*0054*/ 	.word	0x00000001
        /*0058*/ 	.word	0x00000001


	//----- nvinfo : EIATTR_CBANK_PARAM_SIZE
	.align		4
.L_19:
        /*005c*/ 	.byte	0x03, 0x19
        /*005e*/ 	.short	0x0014


	//----- nvinfo : EIATTR_PARAM_CBANK
	.align		4
        /*0060*/ 	.byte	0x04, 0x0a
        /*0062*/ 	.short	(.L_21 - .L_20)
	.align		4
.L_20:
        /*0064*/ 	.word	index@(.nv.constant0.triton_poi_fused_convolution_leaky_relu_15)
        /*0068*/ 	.short	0x0210
        /*006a*/ 	.short	0x0014


	//----- nvinfo : EIATTR_SW_WAR
	.align		4
.L_21:
        /*006c*/ 	.byte	0x04, 0x36
        /*006e*/ 	.short	(.L_23 - .L_22)
.L_22:
        /*0070*/ 	.word	0x00000008
.L_23:


//--------------------- .nv.callgraph             --------------------------
	.section	.nv.callgraph,"",@"SHT_CUDA_CALLGRAPH"
	.align	4
	.sectionentsize	8
	.align		4
        /*0000*/ 	.word	0x00000000
	.align		4
        /*0004*/ 	.word	0xffffffff
	.align		4
        /*0008*/ 	.word	0x00000000
	.align		4
        /*000c*/ 	.word	0xfffffffe
	.align		4
        /*0010*/ 	.word	0x00000000
	.align		4
        /*0014*/ 	.word	0xfffffffd
	.align		4
        /*0018*/ 	.word	0x00000000
	.align		4
        /*001c*/ 	.word	0xfffffffc


//--------------------- .text.triton_poi_fused_convolution_leaky_relu_15 --------------------------
	.section	.text.triton_poi_fused_convolution_leaky_relu_15,"ax",@progbits
	.align	128
        .global         triton_poi_fused_convolution_leaky_relu_15
        .type           triton_poi_fused_convolution_leaky_relu_15,@function
        .size           triton_poi_fused_convolution_leaky_relu_15,(.L_x_1 - triton_poi_fused_convolution_leaky_relu_15)
        .other          triton_poi_fused_convolution_leaky_relu_15,@"STO_CUDA_ENTRY STV_DEFAULT"
triton_poi_fused_convolution_leaky_relu_15:
.text.triton_poi_fused_convolution_leaky_relu_15:
[----:B------:R-:W0:Y:S02]  /*0000*/  LDC R1, c[0x0][0x28] ;  /* 0x00000a00ff017b82 */ /* 0x000e240000000800 */
[----:B------:R-:W1:Y:S01]  /*0010*/  S2R R0, SR_TID.X ;  /* 0x0000000000007919 */ /* 0x000e620000002100 */
[----:B------:R-:W2:Y:S01]  /*0020*/  LDC.64 R2, c[0x0][0x210] ;  /* 0x00008400ff027b82 */ /* 0x000ea20000000a00 */
[----:B------:R-:W-:Y:S01]  /*0030*/  ULDC.64 UR4, c[0x0][0x208] ;  /* 0x0000820000047ab9 */ /* 0x000fe20000000a00 */
[----:B------:R-:W3:Y:S06]  /*0040*/  S2R R7, SR_CTAID.X ;  /* 0x0000000000077919 */ /* 0x000eec0000002500 */
[----:B------:R-:W4:Y:S01]  /*0050*/  LDC.64 R4, c[0x0][0x218] ;  /* 0x00008600ff047b82 */ /* 0x000f220000000a00 */
[----:B-1----:R-:W-:-:S02]  /*0060*/  LOP3.LUT R0, R0, 0x7f, RZ, 0xc0, !PT ;  /* 0x0000007f00007812 */ /* 0x002fc400078ec0ff */
[----:B---3--:R-:W-:-:S03]  /*0070*/  SHF.R.S32.HI R6, RZ, 0x18, R7 ;  /* 0x00000018ff067819 */ /* 0x008fc60000011407 */
[----:B------:R-:W-:Y:S01]  /*0080*/  IMAD R7, R7, 0x80, R0 ;  /* 0x0000008007077824 */ /* 0x000fe200078e0200 */
[----:B------:R-:W-:-:S03]  /*0090*/  SGXT R0, R6, 0x1 ;  /* 0x000000010600781a */ /* 0x000fc60000000200 */
[C---:B--2---:R-:W-:Y:S01]  /*00a0*/  IMAD.WIDE R2, R7.reuse, 0x4, R2 ;  /* 0x0000000407027825 */ /* 0x044fe200078e0202 */
[----:B------:R-:W-:Y:S02]  /*00b0*/  ISETP.GE.AND P1, PT, R7, 0x100, PT ;  /* 0x000001000700780c */ /* 0x000fe40003f26270 */
[----:B------:R-:W-:-:S04]  /*00c0*/  LEA.HI R0, R0, R7, RZ, 0x6 ;  /* 0x0000000700007211 */ /* 0x000fc800078f30ff */
[----:B------:R-:W-:-:S05]  /*00d0*/  LOP3.LUT R0, R0, 0xffffffc0, RZ, 0xc0, !PT ;  /* 0xffffffc000007812 */ /* 0x000fca00078ec0ff */
[----:B------:R-:W-:Y:S01]  /*00e0*/  IMAD.IADD R9, R7, 0x1, -R0 ;  /* 0x0000000107097824 */ /* 0x000fe200078e0a00 */
[----:B------:R-:W-:Y:S01]  /*00f0*/  HFMA2.MMA R0, -RZ, RZ, 0, 0 ;  /* 0x00000000ff007435 */ /* 0x000fe200000001ff */
[----:B------:R-:W-:Y:S02]  /*0100*/  IMAD.MOV.U32 R7, RZ, RZ, RZ ;  /* 0x000000ffff077224 */ /* 0x000fe400078e00ff */
[----:B----4-:R-:W-:-:S05]  /*0110*/  IMAD.WIDE R4, R9, 0x4, R4 ;  /* 0x0000000409047825 */ /* 0x010fca00078e0204 */
[----:B------:R-:W2:Y:S04]  /*0120*/  @!P1 LDG.E.EL R7, desc[UR4][R4.64] ;  /* 0x0000000404079981 */ /* 0x000ea8000c2e1900 */
[----:B------:R-:W2:Y:S02]  /*0130*/  @!P1 LDG.E R0, desc[UR4][R2.64] ;  /* 0x0000000402009981 */ /* 0x000ea4000c1e1900 */
[----:B--2---:R-:W-:Y:S01]  /*0140*/  FSETP.GT.AND P0, PT, R0, -R7, PT ;  /* 0x800000070000720b */ /* 0x004fe20003f04000 */
[----:B------:R-:W-:-:S12]  /*0150*/  FADD R7, R7, R0 ;  /* 0x0000000007077221 */ /* 0x000fd80000000000 */
[----:B------:R-:W-:Y:S01]  /*0160*/  @!P0 FMUL R7, R7, 0.10000000149011611938 ;  /* 0x3dcccccd07078820 */ /* 0x000fe20000400000 */
[----:B------:R-:W-:Y:S06]  /*0170*/  @P1 EXIT ;  /* 0x000000000000194d */ /* 0x000fec0003800000 */
[----:B------:R-:W-:Y:S01]  /*0180*/  STG.E desc[UR4][R2.64], R7 ;  /* 0x0000000702007986 */ /* 0x000fe2000c101904 */
[----:B------:R-:W-:Y:S05]  /*0190*/  EXIT ;  /* 0x000000000000794d */ /* 0x000fea0003800000 */
.L_x_0:
[----:B------:R-:W-:-:S00]  /*01a0*/  BRA `(.L_x_0) ;  /* 0xfffffffc00fc7947 */ /* 0x000fc0000383ffff */
[----:B------:R-:W-:-:S00]  /*01b0*/  NOP ;  /* 0x0000000000007918 */ /* 0x000fc00000000000 */
        /* <DEDUP_REMOVED lines=12> */
.L_x_1:


//--------------------- .nv.constant0.triton_poi_fused_convolution_leaky_relu_15 --------------------------
	.section	.nv.constant0.triton_poi_fused_convolution_leaky_relu_15,"a",@progbits
	.sectionflags	@""
	.align	4
.nv.constant0.triton_poi_fused_convolution_leaky_relu_15:
	.zero		548
